//
// Generated by NVIDIA NVVM Compiler
//
// Compiler Build ID: CL-36424714
// Cuda compilation tools, release 13.0, V13.0.88
// Based on NVVM 20.0.0
//

.version 9.0
.target sm_100
.address_size 64

	// .globl	_Z12MatmulKernelPKfS0_Pfiii

.visible .entry _Z12MatmulKernelPKfS0_Pfiii(
	.param .u64 .ptr .align 1 _Z12MatmulKernelPKfS0_Pfiii_param_0,
	.param .u64 .ptr .align 1 _Z12MatmulKernelPKfS0_Pfiii_param_1,
	.param .u64 .ptr .align 1 _Z12MatmulKernelPKfS0_Pfiii_param_2,
	.param .u32 _Z12MatmulKernelPKfS0_Pfiii_param_3,
	.param .u32 _Z12MatmulKernelPKfS0_Pfiii_param_4,
	.param .u32 _Z12MatmulKernelPKfS0_Pfiii_param_5
)
{
	.reg .pred 	%p<6>;
	.reg .b32 	%r<15>;

	ld.param.u32 	%r9, [_Z12MatmulKernelPKfS0_Pfiii_param_5];
	setp.lt.s32 	%p1, %r9, 1;
	@%p1 bra 	$L__BB0_7;
	add.s32 	%r10, %r9, -1;
	shr.u32 	%r11, %r10, 4;
	add.s32 	%r1, %r11, 1;
	and.b32  	%r2, %r1, 3;
	setp.lt.u32 	%p2, %r9, 49;
	@%p2 bra 	$L__BB0_4;
	and.b32  	%r12, %r1, 536870908;
	neg.s32 	%r13, %r12;
$L__BB0_3:
	bar.sync 	0;
	bar.sync 	0;
	bar.sync 	0;
	bar.sync 	0;
	add.s32 	%r13, %r13, 4;
	setp.ne.s32 	%p3, %r13, 0;
	@%p3 bra 	$L__BB0_3;
$L__BB0_4:
	setp.eq.s32 	%p4, %r2, 0;
	@%p4 bra 	$L__BB0_7;
	neg.s32 	%r14, %r2;
$L__BB0_6:
	.pragma "nounroll";
	bar.sync 	0;
	add.s32 	%r14, %r14, 1;
	setp.ne.s32 	%p5, %r14, 0;
	@%p5 bra 	$L__BB0_6;
$L__BB0_7:
	ret;

}


// ===== COMPILED SASS (sm_100) =====

	.target	sm_100

	.elftype	@"ET_EXEC"


//--------------------- .note.nv.tkinfo           --------------------------
	.section	.note.nv.tkinfo,"",@"SHT_NOTE"
	.sectionflags	@"SHF_NOTE_NV_TKINFO"
	.tkinfo
        /*0018*/ 	.word	0x00000002
        /*0030*/ 	.string	""
        /*0030*/ 	.string	"ptxas"
        /*0030*/ 	.string	"Cuda compilation tools, release 13.0, V13.0.88"
        /*0030*/ 	.string	"Build cuda_13.0.r13.0/compiler.36424714_0"
        /*0030*/ 	.string	"-arch sm_100 -m 64 "



//--------------------- .note.nv.cuinfo           --------------------------
	.section	.note.nv.cuinfo,"",@"SHT_NOTE"
	.sectionflags	@"SHF_NOTE_NV_CUINFO"
        /*0018*/ 	.short	0x0002
        /*001a*/ 	.short	0x0064
        /*001c*/ 	.short	0x0082
	.zero		2


//--------------------- .nv.info                  --------------------------
	.section	.nv.info,"",@"SHT_CUDA_INFO"
	.align	4


	//----- nvinfo : EIATTR_REGCOUNT
	.align		4
        /*0000*/ 	.byte	0x04, 0x2f
        /*0002*/ 	.short	(.L_1 - .L_0)
	.align		4
.L_0:
        /*0004*/ 	.word	index@(_Z12MatmulKernelPKfS0_Pfiii)
        /*0008*/ 	.word	0x00000006


	//----- nvinfo : EIATTR_FRAME_SIZE
	.align		4
.L_1:
        /*000c*/ 	.byte	0x04, 0x11
        /*000e*/ 	.short	(.L_3 - .L_2)
	.align		4
.L_2:
        /*0010*/ 	.word	index@(_Z12MatmulKernelPKfS0_Pfiii)
        /*0014*/ 	.word	0x00000000


	//----- nvinfo : EIATTR_MIN_STACK_SIZE
	.align		4
.L_3:
        /*0018*/ 	.byte	0x04, 0x12
        /*001a*/ 	.short	(.L_5 - .L_4)
	.align		4
.L_4:
        /*001c*/ 	.word	index@(_Z12MatmulKernelPKfS0_Pfiii)
        /*0020*/ 	.word	0x00000000
.L_5:


//--------------------- .nv.compat                --------------------------
	.section	.nv.compat,"",@"SHT_CUDA_COMPAT_INFO"
	.align	4
        /*0000*/ 	.byte	0x02, 0x09, 0x00, 0x00, 0x02, 0x02, 0x01, 0x00, 0x02, 0x05, 0x05, 0x00, 0x03, 0x07, 0x01, 0x01
        /*0010*/ 	.byte	0x02, 0x03, 0x00, 0x00, 0x02, 0x06, 0x01, 0x00, 0x04, 0x0b, 0x08, 0x00, 0x09, 0x00, 0x00, 0x00
        /*0020*/ 	.byte	0x00, 0x00, 0x00, 0x00


//--------------------- .nv.info._Z12MatmulKernelPKfS0_Pfiii --------------------------
	.section	.nv.info._Z12MatmulKernelPKfS0_Pfiii,"",@"SHT_CUDA_INFO"
	.sectionflags	@""
	.align	4


	//----- nvinfo : EIATTR_CUDA_API_VERSION
	.align		4
        /*0000*/ 	.byte	0x04, 0x37
        /*0002*/ 	.short	(.L_7 - .L_6)
.L_6:
        /*0004*/ 	.word	0x00000082


	//----- nvinfo : EIATTR_KPARAM_INFO
	.align		4
.L_7:
        /*0008*/ 	.byte	0x04, 0x17
        /*000a*/ 	.short	(.L_9 - .L_8)
.L_8:
        /*000c*/ 	.word	0x00000000
        /*0010*/ 	.short	0x0005
        /*0012*/ 	.short	0x0020
        /*0014*/ 	.byte	0x00, 0xf0, 0x11, 0x00


	//----- nvinfo : EIATTR_KPARAM_INFO
	.align		4
.L_9:
        /*0018*/ 	.byte	0x04, 0x17
        /*001a*/ 	.short	(.L_11 - .L_10)
.L_10:
        /*001c*/ 	.word	0x00000000
        /*0020*/ 	.short	0x0004
        /*0022*/ 	.short	0x001c
        /*0024*/ 	.byte	0x00, 0xf0, 0x11, 0x00


	//----- nvinfo : EIATTR_KPARAM_INFO
	.align		4
.L_11:
        /*0028*/ 	.byte	0x04, 0x17
        /*002a*/ 	.short	(.L_13 - .L_12)
.L_12:
        /*002c*/ 	.word	0x00000000
        /*0030*/ 	.short	0x0003
        /*0032*/ 	.short	0x0018
        /*0034*/ 	.byte	0x00, 0xf0, 0x11, 0x00


	//----- nvinfo : EIATTR_KPARAM_INFO
	.align		4
.L_13:
        /*0038*/ 	.byte	0x04, 0x17
        /*003a*/ 	.short	(.L_15 - .L_14)
.L_14:
        /*003c*/ 	.word	0x00000000
        /*0040*/ 	.short	0x0002
        /*0042*/ 	.short	0x0010
        /*0044*/ 	.byte	0x00, 0xf5, 0x21, 0x00


	//----- nvinfo : EIATTR_KPARAM_INFO
	.align		4
.L_15:
        /*0048*/ 	.byte	0x04, 0x17
        /*004a*/ 	.short	(.L_17 - .L_16)
.L_16:
        /*004c*/ 	.word	0x00000000
        /*0050*/ 	.short	0x0001
        /*0052*/ 	.short	0x0008
        /*0054*/ 	.byte	0x00, 0xf5, 0x21, 0x00


	//----- nvinfo : EIATTR_KPARAM_INFO
	.align		4
.L_17:
        /*0058*/ 	.byte	0x04, 0x17
        /*005a*/ 	.short	(.L_19 - .L_18)
.L_18:
        /*005c*/ 	.word	0x00000000
        /*0060*/ 	.short	0x0000
        /*0062*/ 	.short	0x0000
        /*0064*/ 	.byte	0x00, 0xf5, 0x21, 0x00


	//----- nvinfo : EIATTR_SPARSE_MMA_MASK
	.align		4
.L_19:
        /*0068*/ 	.byte	0x03, 0x50
        /*006a*/ 	.short	0x0000


	//----- nvinfo : EIATTR_MAXREG_COUNT
	.align		4
        /*006c*/ 	.byte	0x03, 0x1b
        /*006e*/ 	.short	0x00ff


	//----- nvinfo : EIATTR_NUM_BARRIERS
	.align		4
        /*0070*/ 	.byte	0x02, 0x4c
        /*0072*/ 	.byte	0x01
	.zero		1


	//----- nvinfo : EIATTR_MERCURY_ISA_VERSION
	.align		4
        /*0074*/ 	.byte	0x03, 0x5f
        /*0076*/ 	.short	0x0101


	//----- nvinfo : EIATTR_VRC_CTA_INIT_COUNT
	.align		4
        /*0078*/ 	.byte	0x02, 0x4a
	.zero		1
	.zero		1


	//----- nvinfo : EIATTR_EXIT_INSTR_OFFSETS
	.align		4
        /*007c*/ 	.byte	0x04, 0x1c
        /*007e*/ 	.short	(.L_21 - .L_20)


	//   ....[0]....
.L_20:
        /*0080*/ 	.word	0x00000030


	//   ....[1]....
        /*0084*/ 	.word	0x000003c0


	//   ....[2]....
        /*0088*/ 	.word	0x00000420


	//----- nvinfo : EIATTR_CBANK_PARAM_SIZE
	.align		4
.L_21:
        /*008c*/ 	.byte	0x03, 0x19
        /*008e*/ 	.short	0x0024


	//----- nvinfo : EIATTR_PARAM_CBANK
	.align		4
        /*0090*/ 	.byte	0x04, 0x0a
        /*0092*/ 	.short	(.L_23 - .L_22)
	.align		4
.L_22:
        /*0094*/ 	.word	index@(.nv.constant0._Z12MatmulKernelPKfS0_Pfiii)
        /*0098*/ 	.short	0x0380
        /*009a*/ 	.short	0x0024


	//----- nvinfo : EIATTR_SW_WAR
	.align		4
.L_23:
        /*009c*/ 	.byte	0x04, 0x36
        /*009e*/ 	.short	(.L_25 - .L_24)
.L_24:
        /*00a0*/ 	.word	0x00000008
.L_25:


//--------------------- .nv.callgraph             --------------------------
	.section	.nv.callgraph,"",@"SHT_CUDA_CALLGRAPH"
	.align	4
	.sectionentsize	8
	.align		4
        /*0000*/ 	.word	0x00000000
	.align		4
        /*0004*/ 	.word	0xffffffff
	.align		4
        /*0008*/ 	.word	0x00000000
	.align		4
        /*000c*/ 	.word	0xfffffffe
	.align		4
        /*0010*/ 	.word	0x00000000
	.align		4
        /*0014*/ 	.word	0xfffffffd
	.align		4
        /*0018*/ 	.word	0x00000000
	.align		4
        /*001c*/ 	.word	0xfffffffc


//--------------------- .text._Z12MatmulKernelPKfS0_Pfiii --------------------------
	.section	.text._Z12MatmulKernelPKfS0_Pfiii,"ax",@progbits
	.align	128
        .global         _Z12MatmulKernelPKfS0_Pfiii
        .type           _Z12MatmulKernelPKfS0_Pfiii,@function
        .size           _Z12MatmulKernelPKfS0_Pfiii,(.L_x_7 - _Z12MatmulKernelPKfS0_Pfiii)
        .other          _Z12MatmulKernelPKfS0_Pfiii,@"STO_CUDA_ENTRY STV_DEFAULT"
_Z12MatmulKernelPKfS0_Pfiii:
.text._Z12MatmulKernelPKfS0_Pfiii:
[----:B------:R-:W-:Y:S08]  /*0000*/  LDC R1, c[0x0][0x37c] ;  /* 0x0000df00ff017b82 */ /* 0x000ff00000000800 */
[----:B------:R-:W0:Y:S02]  /*0010*/  LDC R2, c[0x0][0x3a0] ;  /* 0x0000e800ff027b82 */ /* 0x000e240000000800 */
[----:B0-----:R-:W-:-:S13]  /*0020*/  ISETP.GE.AND P0, PT, R2, 0x1, PT ;  /* 0x000000010200780c */ /* 0x001fda0003f06270 */
[----:B------:R-:W-:Y:S05]  /*0030*/  @!P0 EXIT ;  /* 0x000000000000894d */ /* 0x000fea0003800000 */
[C---:B------:R-:W-:Y:S01]  /*0040*/  ISETP.GE.U32.AND P0, PT, R2.reuse, 0x31, PT ;  /* 0x000000310200780c */ /* 0x040fe20003f06070 */
[----:B------:R-:W-:-:S05]  /*0050*/  VIADD R0, R2, 0xffffffff ;  /* 0xffffffff02007836 */ /* 0x000fca0000000000 */
[----:B------:R-:W-:-:S04]  /*0060*/  LEA.HI R0, R0, 0x1, RZ, 0x1c ;  /* 0x0000000100007811 */ /* 0x000fc800078fe0ff */
[----:B------:R-:W-:-:S03]  /*0070*/  LOP3.LUT R2, R0, 0x3, RZ, 0xc0, !PT ;  /* 0x0000000300027812 */ /* 0x000fc600078ec0ff */
[----:B------:R-:W-:Y:S05]  /*0080*/  @!P0 BRA `(.L_x_0) ;  /* 0x0000000000c88947 */ /* 0x000fea0003800000 */
[----:B------:R-:W-:-:S05]  /*0090*/  LOP3.LUT R0, R0, 0x1ffffffc, RZ, 0xc0, !PT ;  /* 0x1ffffffc00007812 */ /* 0x000fca00078ec0ff */
[----:B------:R-:W-:-:S05]  /*00a0*/  IMAD.MOV R0, RZ, RZ, -R0 ;  /* 0x000000ffff007224 */ /* 0x000fca00078e0a00 */
[----:B------:R-:W-:-:S13]  /*00b0*/  ISETP.GE.AND P0, PT, R0, RZ, PT ;  /* 0x000000ff0000720c */ /* 0x000fda0003f06270 */
[----:B------:R-:W-:Y:S05]  /*00c0*/  @P0 BRA `(.L_x_1) ;  /* 0x00000000009c0947 */ /* 0x000fea0003800000 */
[----:B------:R-:W-:Y:S01]  /*00d0*/  IMAD.MOV R3, RZ, RZ, -R0 ;  /* 0x000000ffff037224 */ /* 0x000fe200078e0a00 */
[----:B------:R-:W-:-:S04]  /*00e0*/  PLOP3.LUT P0, PT, PT, PT, PT, 0x80, 0x8 ;  /* 0x000000000008781c */ /* 0x000fc80003f0f070 */
[----:B------:R-:W-:-:S13]  /*00f0*/  ISETP.GT.AND P1, PT, R3, 0xc, PT ;  /* 0x0000000c0300780c */ /* 0x000fda0003f24270 */
[----:B------:R-:W-:Y:S05]  /*0100*/  @!P1 BRA `(.L_x_2) ;  /* 0x0000000000509947 */ /* 0x000fea0003800000 */
[----:B------:R-:W-:-:S13]  /*0110*/  PLOP3.LUT P0, PT, PT, PT, PT, 0x8, 0x80 ;  /* 0x000000000080781c */ /* 0x000fda0003f0e170 */
.L_x_3:
[----:B------:R-:W-:Y:S01]  /*0120*/  BAR.SYNC.DEFER_BLOCKING 0x0 ;  /* 0x0000000000007b1d */ /* 0x000fe20000010000 */
[----:B------:R-:W-:-:S07]  /*0130*/  VIADD R0, R0, 0x10 ;  /* 0x0000001000007836 */ /* 0x000fce0000000000 */
[----:B------:R-:W-:Y:S08]  /*0140*/  BAR.SYNC.DEFER_BLOCKING 0x0 ;  /* 0x0000000000007b1d */ /* 0x000ff00000010000 */
        /* <DEDUP_REMOVED lines=13> */
[----:B------:R-:W-:Y:S01]  /*0220*/  BAR.SYNC.DEFER_BLOCKING 0x0 ;  /* 0x0000000000007b1d */ /* 0x000fe20000010000 */
[----:B------:R-:W-:-:S13]  /*0230*/  ISETP.GE.AND P1, PT, R0, -0xc, PT ;  /* 0xfffffff40000780c */ /* 0x000fda0003f26270 */
[----:B------:R-:W-:Y:S05]  /*0240*/  @!P1 BRA `(.L_x_3) ;  /* 0xfffffffc00b49947 */ /* 0x000fea000383ffff */
.L_x_2:
[----:B------:R-:W-:-:S05]  /*0250*/  IMAD.MOV R3, RZ, RZ, -R0 ;  /* 0x000000ffff037224 */ /* 0x000fca00078e0a00 */
[----:B------:R-:W-:-:S13]  /*0260*/  ISETP.GT.AND P1, PT, R3, 0x4, PT ;  /* 0x000000040300780c */ /* 0x000fda0003f24270 */
[----:B------:R-:W-:Y:S05]  /*0270*/  @!P1 BRA `(.L_x_4) ;  /* 0x0000000000289947 */ /* 0x000fea0003800000 */
        /* <DEDUP_REMOVED lines=8> */
[----:B------:R-:W-:Y:S01]  /*0300*/  PLOP3.LUT P0, PT, PT, PT, PT, 0x8, 0x80 ;  /* 0x000000000080781c */ /* 0x000fe20003f0e170 */
[----:B------:R-:W-:-:S12]  /*0310*/  VIADD R0, R0, 0x8 ;  /* 0x0000000800007836 */ /* 0x000fd80000000000 */
.L_x_4:
[----:B------:R-:W-:-:S13]  /*0320*/  ISETP.NE.OR P0, PT, R0, RZ, P0 ;  /* 0x000000ff0000720c */ /* 0x000fda0000705670 */
[----:B------:R-:W-:Y:S05]  /*0330*/  @!P0 BRA `(.L_x_0) ;  /* 0x00000000001c8947 */ /* 0x000fea0003800000 */
.L_x_1:
[----:B------:R-:W-:Y:S01]  /*0340*/  BAR.SYNC.DEFER_BLOCKING 0x0 ;  /* 0x0000000000007b1d */ /* 0x000fe20000010000 */
[----:B------:R-:W-:-:S07]  /*0350*/  VIADD R0, R0, 0x4 ;  /* 0x0000000400007836 */ /* 0x000fce0000000000 */
[----:B------:R-:W-:Y:S08]  /*0360*/  BAR.SYNC.DEFER_BLOCKING 0x0 ;  /* 0x0000000000007b1d */ /* 0x000ff00000010000 */
[----:B------:R-:W-:Y:S08]  /*0370*/  BAR.SYNC.DEFER_BLOCKING 0x0 ;  /* 0x0000000000007b1d */ /* 0x000ff00000010000 */
[----:B------:R-:W-:Y:S01]  /*0380*/  BAR.SYNC.DEFER_BLOCKING 0x0 ;  /* 0x0000000000007b1d */ /* 0x000fe20000010000 */
[----:B------:R-:W-:-:S13]  /*0390*/  ISETP.NE.AND P0, PT, R0, RZ, PT ;  /* 0x000000ff0000720c */ /* 0x000fda0003f05270 */
[----:B------:R-:W-:Y:S05]  /*03a0*/  @P0 BRA `(.L_x_1) ;  /* 0xfffffffc00e40947 */ /* 0x000fea000383ffff */
.L_x_0:
[----:B------:R-:W-:-:S13]  /*03b0*/  ISETP.NE.AND P0, PT, R2, RZ, PT ;  /* 0x000000ff0200720c */ /* 0x000fda0003f05270 */
[----:B------:R-:W-:Y:S05]  /*03c0*/  @!P0 EXIT ;  /* 0x000000000000894d */ /* 0x000fea0003800000 */
[----:B------:R-:W-:-:S07]  /*03d0*/  IMAD.MOV R2, RZ, RZ, -R2 ;  /* 0x000000ffff027224 */ /* 0x000fce00078e0a02 */
.L_x_5:
[----:B------:R-:W-:Y:S01]  /*03e0*/  VIADD R2, R2, 0x1 ;  /* 0x0000000102027836 */ /* 0x000fe20000000000 */
[----:B------:R-:W-:Y:S04]  /*03f0*/  BAR.SYNC.DEFER_BLOCKING 0x0 ;  /* 0x0000000000007b1d */ /* 0x000fe80000010000 */
[----:B------:R-:W-:-:S13]  /*0400*/  ISETP.NE.AND P0, PT, R2, RZ, PT ;  /* 0x000000ff0200720c */ /* 0x000fda0003f05270 */
[----:B------:R-:W-:Y:S05]  /*0410*/  @P0 BRA `(.L_x_5) ;  /* 0xfffffffc00f00947 */ /* 0x000fea000383ffff */
[----:B------:R-:W-:Y:S05]  /*0420*/  EXIT ;  /* 0x000000000000794d */ /* 0x000fea0003800000 */
.L_x_6:
[----:B------:R-:W-:-:S00]  /*0430*/  BRA `(.L_x_6) ;  /* 0xfffffffc00fc7947 */ /* 0x000fc0000383ffff */
[----:B------:R-:W-:-:S00]  /*0440*/  NOP ;  /* 0x0000000000007918 */ /* 0x000fc00000000000 */
        /* <DEDUP_REMOVED lines=11> */
.L_x_7:


//--------------------- .nv.shared.reserved.0     --------------------------
	.section	.nv.shared.reserved.0,"aw",@nobits
	.weak		__nv_reservedSMEM_offset_0_alias
	.size		__nv_reservedSMEM_offset_0_alias, 0, 64
	.other		__nv_reservedSMEM_offset_0_alias,@"STO_CUDA_RESERVED_SHARED STV_DEFAULT"
__nv_reservedSMEM_offset_0_alias:
	.zero		0
	.zero		64


//--------------------- .nv.constant0._Z12MatmulKernelPKfS0_Pfiii --------------------------
	.section	.nv.constant0._Z12MatmulKernelPKfS0_Pfiii,"a",@progbits
	.sectionflags	@""
	.align	4
.nv.constant0._Z12MatmulKernelPKfS0_Pfiii:
	.zero		932


//--------------------- SYMBOLS --------------------------

	.type		.nv.reservedSmem.offset0,@object
	.size		.nv.reservedSmem.offset0,0x4
